//
// Generated by NVIDIA NVVM Compiler
//
// Compiler Build ID: CL-36424714
// Cuda compilation tools, release 13.0, V13.0.88
// Based on NVVM 20.0.0
//

.version 9.0
.target sm_100
.address_size 64

	// .globl	_Z10gameKernelPKhPhjj

.visible .entry _Z10gameKernelPKhPhjj(
	.param .u64 .ptr .align 1 _Z10gameKernelPKhPhjj_param_0,
	.param .u64 .ptr .align 1 _Z10gameKernelPKhPhjj_param_1,
	.param .u32 _Z10gameKernelPKhPhjj_param_2,
	.param .u32 _Z10gameKernelPKhPhjj_param_3
)
{
	.reg .pred 	%p<15>;
	.reg .b16 	%rs<12>;
	.reg .b32 	%r<50>;
	.reg .b64 	%rd<27>;

	ld.param.u64 	%rd3, [_Z10gameKernelPKhPhjj_param_0];
	ld.param.u64 	%rd4, [_Z10gameKernelPKhPhjj_param_1];
	ld.param.u32 	%r9, [_Z10gameKernelPKhPhjj_param_2];
	ld.param.u32 	%r10, [_Z10gameKernelPKhPhjj_param_3];
	cvta.to.global.u64 	%rd1, %rd4;
	cvta.to.global.u64 	%rd2, %rd3;
	mul.lo.s32 	%r1, %r10, %r9;
	mov.u32 	%r11, %ctaid.x;
	mov.u32 	%r2, %ntid.x;
	shl.b32 	%r12, %r11, 8;
	shr.s32 	%r13, %r12, 8;
	mov.u32 	%r14, %tid.x;
	mad.lo.s32 	%r49, %r13, %r2, %r14;
	setp.ge.u32 	%p1, %r49, %r1;
	@%p1 bra 	$L__BB0_8;
	add.s32 	%r4, %r9, -1;
	sub.s32 	%r5, %r1, %r9;
	mov.u32 	%r15, %nctaid.x;
	mul.lo.s32 	%r6, %r2, %r15;
$L__BB0_2:
	rem.u32 	%r17, %r49, %r9;
	sub.s32 	%r18, %r49, %r17;
	add.s32 	%r19, %r4, %r17;
	rem.u32 	%r20, %r19, %r9;
	add.s32 	%r21, %r17, 1;
	setp.eq.s32 	%p2, %r21, %r9;
	selp.b32 	%r22, 0, %r21, %p2;
	add.s32 	%r23, %r5, %r18;
	rem.u32 	%r24, %r23, %r1;
	add.s32 	%r25, %r18, %r9;
	rem.u32 	%r26, %r25, %r1;
	add.s32 	%r27, %r24, %r20;
	cvt.u64.u32 	%rd5, %r27;
	add.s64 	%rd6, %rd2, %rd5;
	ld.global.u8 	%rs1, [%rd6];
	setp.ne.s16 	%p3, %rs1, 0;
	selp.u32 	%r28, 1, 0, %p3;
	add.s32 	%r29, %r24, %r17;
	cvt.u64.u32 	%rd7, %r29;
	add.s64 	%rd8, %rd2, %rd7;
	ld.global.u8 	%rs2, [%rd8];
	setp.eq.s16 	%p4, %rs2, 0;
	selp.b32 	%r30, 2, 1, %p3;
	selp.b32 	%r31, %r28, %r30, %p4;
	add.s32 	%r32, %r22, %r24;
	cvt.u64.u32 	%rd9, %r32;
	add.s64 	%rd10, %rd2, %rd9;
	ld.global.u8 	%rs3, [%rd10];
	setp.ne.s16 	%p5, %rs3, 0;
	selp.u32 	%r33, 1, 0, %p5;
	add.s32 	%r34, %r31, %r33;
	add.s32 	%r35, %r20, %r18;
	cvt.u64.u32 	%rd11, %r35;
	add.s64 	%rd12, %rd2, %rd11;
	ld.global.u8 	%rs4, [%rd12];
	setp.ne.s16 	%p6, %rs4, 0;
	selp.u32 	%r36, 1, 0, %p6;
	add.s32 	%r37, %r34, %r36;
	add.s32 	%r38, %r22, %r18;
	cvt.u64.u32 	%rd13, %r38;
	add.s64 	%rd14, %rd2, %rd13;
	ld.global.u8 	%rs5, [%rd14];
	setp.ne.s16 	%p7, %rs5, 0;
	selp.u32 	%r39, 1, 0, %p7;
	add.s32 	%r40, %r37, %r39;
	add.s32 	%r41, %r26, %r20;
	cvt.u64.u32 	%rd15, %r41;
	add.s64 	%rd16, %rd2, %rd15;
	ld.global.u8 	%rs6, [%rd16];
	setp.ne.s16 	%p8, %rs6, 0;
	selp.u32 	%r42, 1, 0, %p8;
	add.s32 	%r43, %r40, %r42;
	add.s32 	%r44, %r26, %r17;
	cvt.u64.u32 	%rd17, %r44;
	add.s64 	%rd18, %rd2, %rd17;
	ld.global.u8 	%rs7, [%rd18];
	setp.ne.s16 	%p9, %rs7, 0;
	selp.u32 	%r45, 1, 0, %p9;
	add.s32 	%r46, %r43, %r45;
	add.s32 	%r47, %r22, %r26;
	cvt.u64.u32 	%rd19, %r47;
	add.s64 	%rd20, %rd2, %rd19;
	ld.global.u8 	%rs8, [%rd20];
	setp.ne.s16 	%p10, %rs8, 0;
	selp.u32 	%r48, 1, 0, %p10;
	add.s32 	%r16, %r46, %r48;
	setp.eq.s32 	%p11, %r16, 3;
	@%p11 bra 	$L__BB0_5;
	setp.ne.s32 	%p12, %r16, 2;
	@%p12 bra 	$L__BB0_6;
	cvt.u64.u32 	%rd21, %r49;
	add.s64 	%rd22, %rd2, %rd21;
	ld.global.u8 	%rs9, [%rd22];
	setp.eq.s16 	%p13, %rs9, 0;
	@%p13 bra 	$L__BB0_6;
$L__BB0_5:
	cvt.u64.u32 	%rd23, %r49;
	add.s64 	%rd24, %rd1, %rd23;
	mov.b16 	%rs10, 1;
	st.global.u8 	[%rd24], %rs10;
	bra.uni 	$L__BB0_7;
$L__BB0_6:
	cvt.u64.u32 	%rd25, %r49;
	add.s64 	%rd26, %rd1, %rd25;
	mov.b16 	%rs11, 0;
	st.global.u8 	[%rd26], %rs11;
$L__BB0_7:
	add.s32 	%r49, %r49, %r6;
	setp.lt.u32 	%p14, %r49, %r1;
	@%p14 bra 	$L__BB0_2;
$L__BB0_8:
	ret;

}


// ===== COMPILED SASS (sm_100) =====

	.target	sm_100

	.elftype	@"ET_EXEC"


//--------------------- .note.nv.tkinfo           --------------------------
	.section	.note.nv.tkinfo,"",@"SHT_NOTE"
	.sectionflags	@"SHF_NOTE_NV_TKINFO"
	.tkinfo
        /*0018*/ 	.word	0x00000002
        /*0030*/ 	.string	""
        /*0030*/ 	.string	"ptxas"
        /*0030*/ 	.string	"Cuda compilation tools, release 13.0, V13.0.88"
        /*0030*/ 	.string	"Build cuda_13.0.r13.0/compiler.36424714_0"
        /*0030*/ 	.string	"-arch sm_100 -m 64 "



//--------------------- .note.nv.cuinfo           --------------------------
	.section	.note.nv.cuinfo,"",@"SHT_NOTE"
	.sectionflags	@"SHF_NOTE_NV_CUINFO"
        /*0018*/ 	.short	0x0002
        /*001a*/ 	.short	0x0064
        /*001c*/ 	.short	0x0082
	.zero		2


//--------------------- .nv.info                  --------------------------
	.section	.nv.info,"",@"SHT_CUDA_INFO"
	.align	4


	//----- nvinfo : EIATTR_REGCOUNT
	.align		4
        /*0000*/ 	.byte	0x04, 0x2f
        /*0002*/ 	.short	(.L_1 - .L_0)
	.align		4
.L_0:
        /*0004*/ 	.word	index@(_Z10gameKernelPKhPhjj)
        /*0008*/ 	.word	0x0000001e


	//----- nvinfo : EIATTR_FRAME_SIZE
	.align		4
.L_1:
        /*000c*/ 	.byte	0x04, 0x11
        /*000e*/ 	.short	(.L_3 - .L_2)
	.align		4
.L_2:
        /*0010*/ 	.word	index@(_Z10gameKernelPKhPhjj)
        /*0014*/ 	.word	0x00000000


	//----- nvinfo : EIATTR_MIN_STACK_SIZE
	.align		4
.L_3:
        /*0018*/ 	.byte	0x04, 0x12
        /*001a*/ 	.short	(.L_5 - .L_4)
	.align		4
.L_4:
        /*001c*/ 	.word	index@(_Z10gameKernelPKhPhjj)
        /*0020*/ 	.word	0x00000000
.L_5:


//--------------------- .nv.compat                --------------------------
	.section	.nv.compat,"",@"SHT_CUDA_COMPAT_INFO"
	.align	4
        /*0000*/ 	.byte	0x02, 0x09, 0x00, 0x00, 0x02, 0x02, 0x01, 0x00, 0x02, 0x05, 0x05, 0x00, 0x03, 0x07, 0x01, 0x01
        /*0010*/ 	.byte	0x02, 0x03, 0x00, 0x00, 0x02, 0x06, 0x01, 0x00, 0x04, 0x0b, 0x08, 0x00, 0x09, 0x00, 0x00, 0x00
        /*0020*/ 	.byte	0x00, 0x00, 0x00, 0x00


//--------------------- .nv.info._Z10gameKernelPKhPhjj --------------------------
	.section	.nv.info._Z10gameKernelPKhPhjj,"",@"SHT_CUDA_INFO"
	.sectionflags	@""
	.align	4


	//----- nvinfo : EIATTR_CUDA_API_VERSION
	.align		4
        /*0000*/ 	.byte	0x04, 0x37
        /*0002*/ 	.short	(.L_7 - .L_6)
.L_6:
        /*0004*/ 	.word	0x00000082


	//----- nvinfo : EIATTR_KPARAM_INFO
	.align		4
.L_7:
        /*0008*/ 	.byte	0x04, 0x17
        /*000a*/ 	.short	(.L_9 - .L_8)
.L_8:
        /*000c*/ 	.word	0x00000000
        /*0010*/ 	.short	0x0003
        /*0012*/ 	.short	0x0014
        /*0014*/ 	.byte	0x00, 0xf0, 0x11, 0x00


	//----- nvinfo : EIATTR_KPARAM_INFO
	.align		4
.L_9:
        /*0018*/ 	.byte	0x04, 0x17
        /*001a*/ 	.short	(.L_11 - .L_10)
.L_10:
        /*001c*/ 	.word	0x00000000
        /*0020*/ 	.short	0x0002
        /*0022*/ 	.short	0x0010
        /*0024*/ 	.byte	0x00, 0xf0, 0x11, 0x00


	//----- nvinfo : EIATTR_KPARAM_INFO
	.align		4
.L_11:
        /*0028*/ 	.byte	0x04, 0x17
        /*002a*/ 	.short	(.L_13 - .L_12)
.L_12:
        /*002c*/ 	.word	0x00000000
        /*0030*/ 	.short	0x0001
        /*0032*/ 	.short	0x0008
        /*0034*/ 	.byte	0x00, 0xf5, 0x21, 0x00


	//----- nvinfo : EIATTR_KPARAM_INFO
	.align		4
.L_13:
        /*0038*/ 	.byte	0x04, 0x17
        /*003a*/ 	.short	(.L_15 - .L_14)
.L_14:
        /*003c*/ 	.word	0x00000000
        /*0040*/ 	.short	0x0000
        /*0042*/ 	.short	0x0000
        /*0044*/ 	.byte	0x00, 0xf5, 0x21, 0x00


	//----- nvinfo : EIATTR_SPARSE_MMA_MASK
	.align		4
.L_15:
        /*0048*/ 	.byte	0x03, 0x50
        /*004a*/ 	.short	0x0000


	//----- nvinfo : EIATTR_MAXREG_COUNT
	.align		4
        /*004c*/ 	.byte	0x03, 0x1b
        /*004e*/ 	.short	0x00ff


	//----- nvinfo : EIATTR_MERCURY_ISA_VERSION
	.align		4
        /*0050*/ 	.byte	0x03, 0x5f
        /*0052*/ 	.short	0x0101


	//----- nvinfo : EIATTR_VRC_CTA_INIT_COUNT
	.align		4
        /*0054*/ 	.byte	0x02, 0x4a
	.zero		1
	.zero		1


	//----- nvinfo : EIATTR_EXIT_INSTR_OFFSETS
	.align		4
        /*0058*/ 	.byte	0x04, 0x1c
        /*005a*/ 	.short	(.L_17 - .L_16)


	//   ....[0]....
.L_16:
        /*005c*/ 	.word	0x000000a0


	//   ....[1]....
        /*0060*/ 	.word	0x000009e0


	//----- nvinfo : EIATTR_CRS_STACK_SIZE
	.align		4
.L_17:
        /*0064*/ 	.byte	0x04, 0x1e
        /*0066*/ 	.short	(.L_19 - .L_18)
.L_18:
        /*0068*/ 	.word	0x00000000


	//----- nvinfo : EIATTR_CBANK_PARAM_SIZE
	.align		4
.L_19:
        /*006c*/ 	.byte	0x03, 0x19
        /*006e*/ 	.short	0x0018


	//----- nvinfo : EIATTR_PARAM_CBANK
	.align		4
        /*0070*/ 	.byte	0x04, 0x0a
        /*0072*/ 	.short	(.L_21 - .L_20)
	.align		4
.L_20:
        /*0074*/ 	.word	index@(.nv.constant0._Z10gameKernelPKhPhjj)
        /*0078*/ 	.short	0x0380
        /*007a*/ 	.short	0x0018


	//----- nvinfo : EIATTR_SW_WAR
	.align		4
.L_21:
        /*007c*/ 	.byte	0x04, 0x36
        /*007e*/ 	.short	(.L_23 - .L_22)
.L_22:
        /*0080*/ 	.word	0x00000008
.L_23:


//--------------------- .nv.callgraph             --------------------------
	.section	.nv.callgraph,"",@"SHT_CUDA_CALLGRAPH"
	.align	4
	.sectionentsize	8
	.align		4
        /*0000*/ 	.word	0x00000000
	.align		4
        /*0004*/ 	.word	0xffffffff
	.align		4
        /*0008*/ 	.word	0x00000000
	.align		4
        /*000c*/ 	.word	0xfffffffe
	.align		4
        /*0010*/ 	.word	0x00000000
	.align		4
        /*0014*/ 	.word	0xfffffffd
	.align		4
        /*0018*/ 	.word	0x00000000
	.align		4
        /*001c*/ 	.word	0xfffffffc


//--------------------- .text._Z10gameKernelPKhPhjj --------------------------
	.section	.text._Z10gameKernelPKhPhjj,"ax",@progbits
	.align	128
        .global         _Z10gameKernelPKhPhjj
        .type           _Z10gameKernelPKhPhjj,@function
        .size           _Z10gameKernelPKhPhjj,(.L_x_7 - _Z10gameKernelPKhPhjj)
        .other          _Z10gameKernelPKhPhjj,@"STO_CUDA_ENTRY STV_DEFAULT"
_Z10gameKernelPKhPhjj:
.text._Z10gameKernelPKhPhjj:
[----:B------:R-:W-:Y:S08]  /*0000*/  LDC R1, c[0x0][0x37c] ;  /* 0x0000df00ff017b82 */ /* 0x000ff00000000800 */
[----:B------:R-:W0:Y:S01]  /*0010*/  S2UR UR4, SR_CTAID.X ;  /* 0x00000000000479c3 */ /* 0x000e220000002500 */
[----:B------:R-:W1:Y:S01]  /*0020*/  S2R R17, SR_TID.X ;  /* 0x0000000000117919 */ /* 0x000e620000002100 */
[----:B------:R-:W2:Y:S06]  /*0030*/  LDCU.64 UR10, c[0x0][0x390] ;  /* 0x00007200ff0a77ac */ /* 0x000eac0008000a00 */
[----:B------:R-:W1:Y:S01]  /*0040*/  LDC R20, c[0x0][0x360] ;  /* 0x0000d800ff147b82 */ /* 0x000e620000000800 */
[----:B0-----:R-:W-:-:S04]  /*0050*/  USHF.L.U32 UR4, UR4, 0x8, URZ ;  /* 0x0000000804047899 */ /* 0x001fc800080006ff */
[----:B------:R-:W-:Y:S02]  /*0060*/  USHF.R.S32.HI UR5, URZ, 0x8, UR4 ;  /* 0x00000008ff057899 */ /* 0x000fe40008011404 */
[----:B--2---:R-:W-:-:S04]  /*0070*/  UIMAD UR4, UR11, UR10, URZ ;  /* 0x0000000a0b0472a4 */ /* 0x004fc8000f8e02ff */
[----:B-1----:R-:W-:-:S05]  /*0080*/  IMAD R17, R20, UR5, R17 ;  /* 0x0000000514117c24 */ /* 0x002fca000f8e0211 */
[----:B------:R-:W-:-:S13]  /*0090*/  ISETP.GE.U32.AND P0, PT, R17, UR4, PT ;  /* 0x0000000411007c0c */ /* 0x000fda000bf06070 */
[----:B------:R-:W-:Y:S05]  /*00a0*/  @P0 EXIT ;  /* 0x000000000000094d */ /* 0x000fea0003800000 */
[----:B------:R-:W0:Y:S01]  /*00b0*/  I2F.U32.RP R7, UR4 ;  /* 0x0000000400077d06 */ /* 0x000e220008209000 */
[----:B------:R-:W1:Y:S01]  /*00c0*/  LDC R0, c[0x0][0x390] ;  /* 0x0000e400ff007b82 */ /* 0x000e620000000800 */
[----:B------:R-:W2:Y:S01]  /*00d0*/  LDCU UR6, c[0x0][0x370] ;  /* 0x00006e00ff0677ac */ /* 0x000ea20008000800 */
[----:B------:R-:W-:Y:S01]  /*00e0*/  IMAD R9, RZ, RZ, -UR4 ;  /* 0x80000004ff097e24 */ /* 0x000fe2000f8e02ff */
[----:B------:R-:W-:Y:S02]  /*00f0*/  ISETP.NE.U32.AND P0, PT, RZ, UR10, PT ;  /* 0x0000000aff007c0c */ /* 0x000fe4000bf05070 */
[----:B------:R-:W-:Y:S01]  /*0100*/  ISETP.NE.U32.AND P1, PT, RZ, UR4, PT ;  /* 0x00000004ff007c0c */ /* 0x000fe2000bf25070 */
[----:B------:R-:W3:Y:S01]  /*0110*/  LDCU.64 UR8, c[0x0][0x358] ;  /* 0x00006b00ff0877ac */ /* 0x000ee20008000a00 */
[----:B------:R-:W4:Y:S01]  /*0120*/  I2F.U32.RP R6, UR10 ;  /* 0x0000000a00067d06 */ /* 0x000f220008209000 */
[----:B------:R-:W1:Y:S01]  /*0130*/  LDC.64 R2, c[0x0][0x380] ;  /* 0x0000e000ff027b82 */ /* 0x000e620000000a00 */
[----:B------:R-:W-:Y:S01]  /*0140*/  LOP3.LUT R16, RZ, UR10, RZ, 0x33, !PT ;  /* 0x0000000aff107c12 */ /* 0x000fe2000f8e33ff */
[----:B------:R-:W1:Y:S01]  /*0150*/  LDCU.64 UR12, c[0x0][0x388] ;  /* 0x00007100ff0c77ac */ /* 0x000e620008000a00 */
[----:B------:R-:W-:Y:S01]  /*0160*/  LOP3.LUT R18, RZ, UR4, RZ, 0x33, !PT ;  /* 0x00000004ff127c12 */ /* 0x000fe2000f8e33ff */
[----:B------:R-:W-:-:S03]  /*0170*/  UIADD3 UR5, UPT, UPT, UR4, -UR10, URZ ;  /* 0x8000000a04057290 */ /* 0x000fc6000fffe0ff */
[----:B0-----:R-:W0:Y:S01]  /*0180*/  MUFU.RCP R7, R7 ;  /* 0x0000000700077308 */ /* 0x001e220000001000 */
[----:B--2---:R-:W-:-:S07]  /*0190*/  IMAD R20, R20, UR6, RZ ;  /* 0x0000000614147c24 */ /* 0x004fce000f8e02ff */
[----:B----4-:R-:W2:Y:S01]  /*01a0*/  MUFU.RCP R6, R6 ;  /* 0x0000000600067308 */ /* 0x010ea20000001000 */
[----:B0-----:R-:W-:-:S07]  /*01b0*/  VIADD R14, R7, 0xffffffe ;  /* 0x0ffffffe070e7836 */ /* 0x001fce0000000000 */
[----:B------:R0:W4:Y:S01]  /*01c0*/  F2I.FTZ.U32.TRUNC.NTZ R15, R14 ;  /* 0x0000000e000f7305 */ /* 0x000122000021f000 */
[----:B--2---:R-:W-:-:S07]  /*01d0*/  VIADD R4, R6, 0xffffffe ;  /* 0x0ffffffe06047836 */ /* 0x004fce0000000000 */
[----:B------:R-:W2:Y:S01]  /*01e0*/  F2I.FTZ.U32.TRUNC.NTZ R5, R4 ;  /* 0x0000000400057305 */ /* 0x000ea2000021f000 */
[----:B0-----:R-:W-:Y:S02]  /*01f0*/  HFMA2 R14, -RZ, RZ, 0, 0 ;  /* 0x00000000ff0e7431 */ /* 0x001fe400000001ff */
[----:B----4-:R-:W-:-:S04]  /*0200*/  IMAD R7, R9, R15, RZ ;  /* 0x0000000f09077224 */ /* 0x010fc800078e02ff */
[----:B------:R-:W-:-:S04]  /*0210*/  IMAD.HI.U32 R14, R15, R7, R14 ;  /* 0x000000070f0e7227 */ /* 0x000fc800078e000e */
[----:B--2---:R-:W-:-:S04]  /*0220*/  IMAD.MOV R4, RZ, RZ, -R5 ;  /* 0x000000ffff047224 */ /* 0x004fc800078e0a05 */
[----:B------:R-:W-:Y:S02]  /*0230*/  IMAD R15, R4, UR10, RZ ;  /* 0x0000000a040f7c24 */ /* 0x000fe4000f8e02ff */
[----:B------:R-:W-:-:S04]  /*0240*/  IMAD.MOV.U32 R4, RZ, RZ, RZ ;  /* 0x000000ffff047224 */ /* 0x000fc800078e00ff */
[----:B-1-3--:R-:W-:-:S07]  /*0250*/  IMAD.HI.U32 R15, R5, R15, R4 ;  /* 0x0000000f050f7227 */ /* 0x00afce00078e0004 */
.L_x_5:
[----:B01----:R-:W-:-:S04]  /*0260*/  IMAD.HI.U32 R4, R15, R17, RZ ;  /* 0x000000110f047227 */ /* 0x003fc800078e00ff */
[----:B------:R-:W-:-:S04]  /*0270*/  IMAD.MOV R4, RZ, RZ, -R4 ;  /* 0x000000ffff047224 */ /* 0x000fc800078e0a04 */
[----:B------:R-:W-:-:S05]  /*0280*/  IMAD R5, R0, R4, R17 ;  /* 0x0000000400057224 */ /* 0x000fca00078e0211 */
[----:B------:R-:W-:-:S13]  /*0290*/  ISETP.GE.U32.AND P2, PT, R5, R0, PT ;  /* 0x000000000500720c */ /* 0x000fda0003f46070 */
[----:B------:R-:W-:-:S05]  /*02a0*/  @P2 IMAD.IADD R5, R5, 0x1, -R0 ;  /* 0x0000000105052824 */ /* 0x000fca00078e0a00 */
[----:B------:R-:W-:-:S13]  /*02b0*/  ISETP.GE.U32.AND P2, PT, R5, R0, PT ;  /* 0x000000000500720c */ /* 0x000fda0003f46070 */
[----:B------:R-:W-:-:S04]  /*02c0*/  @P2 IADD3 R5, PT, PT, R5, -R0, RZ ;  /* 0x8000000005052210 */ /* 0x000fc80007ffe0ff */
[----:B------:R-:W-:-:S04]  /*02d0*/  SEL R22, R16, R5, !P0 ;  /* 0x0000000510167207 */ /* 0x000fc80004000000 */
[C---:B------:R-:W-:Y:S01]  /*02e0*/  IADD3 R4, PT, PT, R22.reuse, -0x1, R0 ;  /* 0xffffffff16047810 */ /* 0x040fe20007ffe000 */
[----:B------:R-:W-:Y:S02]  /*02f0*/  IMAD.IADD R9, R17, 0x1, -R22 ;  /* 0x0000000111097824 */ /* 0x000fe400078e0a16 */
[----:B------:R-:W-:Y:S02]  /*0300*/  VIADD R19, R22, 0x1 ;  /* 0x0000000116137836 */ /* 0x000fe40000000000 */
[----:B------:R-:W-:Y:S02]  /*0310*/  VIADD R7, R9, UR5 ;  /* 0x0000000509077c36 */ /* 0x000fe40008000000 */
[----:B------:R-:W-:-:S04]  /*0320*/  IMAD.HI.U32 R5, R15, R4, RZ ;  /* 0x000000040f057227 */ /* 0x000fc800078e00ff */
[----:B------:R-:W-:Y:S01]  /*0330*/  IMAD.HI.U32 R6, R14, R7, RZ ;  /* 0x000000070e067227 */ /* 0x000fe200078e00ff */
[----:B------:R-:W-:-:S03]  /*0340*/  IADD3 R5, PT, PT, -R5, RZ, RZ ;  /* 0x000000ff05057210 */ /* 0x000fc60007ffe1ff */
[----:B------:R-:W-:Y:S02]  /*0350*/  IMAD.MOV R6, RZ, RZ, -R6 ;  /* 0x000000ffff067224 */ /* 0x000fe400078e0a06 */
[----:B------:R-:W-:Y:S02]  /*0360*/  IMAD R5, R0, R5, R4 ;  /* 0x0000000500057224 */ /* 0x000fe400078e0204 */
[----:B------:R-:W-:Y:S02]  /*0370*/  IMAD R7, R6, UR4, R7 ;  /* 0x0000000406077c24 */ /* 0x000fe4000f8e0207 */
[----:B------:R-:W-:Y:S01]  /*0380*/  IMAD.IADD R11, R9, 0x1, R0 ;  /* 0x00000001090b7824 */ /* 0x000fe200078e0200 */
[----:B------:R-:W-:Y:S02]  /*0390*/  ISETP.GE.U32.AND P2, PT, R5, R0, PT ;  /* 0x000000000500720c */ /* 0x000fe40003f46070 */
[----:B------:R-:W-:Y:S01]  /*03a0*/  ISETP.GE.U32.AND P3, PT, R7, UR4, PT ;  /* 0x0000000407007c0c */ /* 0x000fe2000bf66070 */
[----:B------:R-:W-:-:S04]  /*03b0*/  IMAD.HI.U32 R4, R14, R11, RZ ;  /* 0x0000000b0e047227 */ /* 0x000fc800078e00ff */
[----:B------:R-:W-:-:S04]  /*03c0*/  IMAD.MOV R4, RZ, RZ, -R4 ;  /* 0x000000ffff047224 */ /* 0x000fc800078e0a04 */
[----:B------:R-:W-:Y:S02]  /*03d0*/  IMAD R11, R4, UR4, R11 ;  /* 0x00000004040b7c24 */ /* 0x000fe4000f8e020b */
[-C--:B------:R-:W-:Y:S02]  /*03e0*/  @P2 IADD3 R5, PT, PT, R5, -R0.reuse, RZ ;  /* 0x8000000005052210 */ /* 0x080fe40007ffe0ff */
[----:B------:R-:W-:Y:S01]  /*03f0*/  @P3 VIADD R7, R7, -UR4 ;  /* 0x8000000407073c36 */ /* 0x000fe20008000000 */
[----:B------:R-:W-:Y:S02]  /*0400*/  ISETP.GE.U32.AND P2, PT, R11, UR4, PT ;  /* 0x000000040b007c0c */ /* 0x000fe4000bf46070 */
[----:B------:R-:W-:Y:S02]  /*0410*/  ISETP.GE.U32.AND P3, PT, R5, R0, PT ;  /* 0x000000000500720c */ /* 0x000fe40003f66070 */
[----:B------:R-:W-:-:S09]  /*0420*/  ISETP.GE.U32.AND P4, PT, R7, UR4, PT ;  /* 0x0000000407007c0c */ /* 0x000fd2000bf86070 */
[----:B------:R-:W-:Y:S02]  /*0430*/  @P2 VIADD R11, R11, -UR4 ;  /* 0x800000040b0b2c36 */ /* 0x000fe40008000000 */
[----:B------:R-:W-:Y:S01]  /*0440*/  @P3 IMAD.IADD R5, R5, 0x1, -R0 ;  /* 0x0000000105053824 */ /* 0x000fe200078e0a00 */
[----:B------:R-:W-:Y:S01]  /*0450*/  ISETP.NE.AND P3, PT, R19, R0, PT ;  /* 0x000000001300720c */ /* 0x000fe20003f65270 */
[----:B------:R-:W-:Y:S01]  /*0460*/  @P4 VIADD R7, R7, -UR4 ;  /* 0x8000000407074c36 */ /* 0x000fe20008000000 */
[----:B------:R-:W-:Y:S02]  /*0470*/  ISETP.GE.U32.AND P2, PT, R11, UR4, PT ;  /* 0x000000040b007c0c */ /* 0x000fe4000bf46070 */
[----:B------:R-:W-:Y:S02]  /*0480*/  SEL R24, R16, R5, !P0 ;  /* 0x0000000510187207 */ /* 0x000fe40004000000 */
[----:B------:R-:W-:Y:S02]  /*0490*/  SEL R7, R18, R7, !P1 ;  /* 0x0000000712077207 */ /* 0x000fe40004800000 */
[----:B------:R-:W-:Y:S01]  /*04a0*/  SEL R19, R19, RZ, P3 ;  /* 0x000000ff13137207 */ /* 0x000fe20001800000 */
[----:B------:R-:W-:Y:S01]  /*04b0*/  IMAD.IADD R23, R9, 0x1, R24 ;  /* 0x0000000109177824 */ /* 0x000fe200078e0218 */
[----:B------:R-:W-:Y:S01]  /*04c0*/  IADD3 R13, PT, PT, R22, R7, RZ ;  /* 0x00000007160d7210 */ /* 0x000fe20007ffe0ff */
[----:B------:R-:W-:-:S02]  /*04d0*/  IMAD.IADD R5, R24, 0x1, R7 ;  /* 0x0000000118057824 */ /* 0x000fc400078e0207 */
[----:B------:R-:W-:Y:S01]  /*04e0*/  IMAD.IADD R7, R19, 0x1, R7 ;  /* 0x0000000113077824 */ /* 0x000fe200078e0207 */
[-C--:B------:R-:W-:Y:S02]  /*04f0*/  IADD3 R12, P4, PT, R13, R2.reuse, RZ ;  /* 0x000000020d0c7210 */ /* 0x080fe40007f9e0ff */
[-C--:B------:R-:W-:Y:S02]  /*0500*/  IADD3 R4, P3, PT, R5, R2.reuse, RZ ;  /* 0x0000000205047210 */ /* 0x080fe40007f7e0ff */
[----:B------:R-:W-:Y:S02]  /*0510*/  IADD3.X R13, PT, PT, RZ, R3, RZ, P4, !PT ;  /* 0x00000003ff0d7210 */ /* 0x000fe400027fe4ff */
[-C--:B------:R-:W-:Y:S01]  /*0520*/  IADD3 R6, P4, PT, R7, R2.reuse, RZ ;  /* 0x0000000207067210 */ /* 0x080fe20007f9e0ff */
[--C-:B------:R-:W-:Y:S02]  /*0530*/  IMAD.X R5, RZ, RZ, R3.reuse, P3 ;  /* 0x000000ffff057224 */ /* 0x100fe400018e0603 */
[----:B------:R0:W2:Y:S01]  /*0540*/  LDG.E.U8 R21, desc[UR8][R12.64] ;  /* 0x000000080c157981 */ /* 0x0000a2000c1e1100 */
[-C--:B------:R-:W-:Y:S01]  /*0550*/  IADD3 R8, P3, PT, R23, R2.reuse, RZ ;  /* 0x0000000217087210 */ /* 0x080fe20007f7e0ff */
[----:B------:R-:W-:Y:S01]  /*0560*/  @P2 VIADD R11, R11, -UR4 ;  /* 0x800000040b0b2c36 */ /* 0x000fe20008000000 */
[----:B------:R-:W-:Y:S01]  /*0570*/  IADD3 R27, PT, PT, R9, R19, RZ ;  /* 0x00000013091b7210 */ /* 0x000fe20007ffe0ff */
[--C-:B------:R-:W-:Y:S01]  /*0580*/  IMAD.X R7, RZ, RZ, R3.reuse, P4 ;  /* 0x000000ffff077224 */ /* 0x100fe200020e0603 */
[----:B------:R1:W3:Y:S01]  /*0590*/  LDG.E.U8 R23, desc[UR8][R4.64] ;  /* 0x0000000804177981 */ /* 0x0002e2000c1e1100 */
[----:B------:R-:W-:Y:S01]  /*05a0*/  IMAD.X R9, RZ, RZ, R3, P3 ;  /* 0x000000ffff097224 */ /* 0x000fe200018e0603 */
[----:B------:R-:W-:-:S02]  /*05b0*/  IADD3 R10, P2, PT, R27, R2, RZ ;  /* 0x000000021b0a7210 */ /* 0x000fc40007f5e0ff */
[----:B------:R-:W-:Y:S01]  /*05c0*/  SEL R27, R18, R11, !P1 ;  /* 0x0000000b121b7207 */ /* 0x000fe20004800000 */
[----:B------:R4:W5:Y:S03]  /*05d0*/  LDG.E.U8 R25, desc[UR8][R6.64] ;  /* 0x0000000806197981 */ /* 0x000966000c1e1100 */
[----:B0-----:R-:W-:Y:S01]  /*05e0*/  IADD3 R13, PT, PT, R24, R27, RZ ;  /* 0x0000001b180d7210 */ /* 0x001fe20007ffe0ff */
[----:B------:R-:W5:Y:S01]  /*05f0*/  LDG.E.U8 R8, desc[UR8][R8.64] ;  /* 0x0000000808087981 */ /* 0x000f62000c1e1100 */
[----:B------:R-:W-:Y:S02]  /*0600*/  IMAD.X R11, RZ, RZ, R3, P2 ;  /* 0x000000ffff0b7224 */ /* 0x000fe400010e0603 */
[-C--:B------:R-:W-:Y:S01]  /*0610*/  IADD3 R12, P2, PT, R13, R2.reuse, RZ ;  /* 0x000000020d0c7210 */ /* 0x080fe20007f5e0ff */
[----:B-1----:R-:W-:Y:S02]  /*0620*/  IMAD.IADD R5, R22, 0x1, R27 ;  /* 0x0000000116057824 */ /* 0x002fe400078e021b */
[----:B------:R0:W5:Y:S02]  /*0630*/  LDG.E.U8 R10, desc[UR8][R10.64] ;  /* 0x000000080a0a7981 */ /* 0x000164000c1e1100 */
[----:B------:R-:W-:Y:S01]  /*0640*/  IMAD.X R13, RZ, RZ, R3, P2 ;  /* 0x000000ffff0d7224 */ /* 0x000fe200010e0603 */
[----:B------:R-:W-:Y:S01]  /*0650*/  IADD3 R4, P2, PT, R5, R2, RZ ;  /* 0x0000000205047210 */ /* 0x000fe20007f5e0ff */
[----:B----4-:R-:W-:-:S03]  /*0660*/  IMAD.IADD R7, R19, 0x1, R27 ;  /* 0x0000000113077824 */ /* 0x010fc600078e021b */
[----:B------:R-:W4:Y:S01]  /*0670*/  LDG.E.U8 R12, desc[UR8][R12.64] ;  /* 0x000000080c0c7981 */ /* 0x000f22000c1e1100 */
[----:B------:R-:W-:Y:S02]  /*0680*/  IADD3.X R5, PT, PT, RZ, R3, RZ, P2, !PT ;  /* 0x00000003ff057210 */ /* 0x000fe400017fe4ff */
[----:B------:R-:W-:-:S03]  /*0690*/  IADD3 R6, P2, PT, R7, R2, RZ ;  /* 0x0000000207067210 */ /* 0x000fc60007f5e0ff */
[----:B------:R1:W4:Y:S02]  /*06a0*/  LDG.E.U8 R4, desc[UR8][R4.64] ;  /* 0x0000000804047981 */ /* 0x000324000c1e1100 */
[----:B------:R-:W-:-:S05]  /*06b0*/  IMAD.X R7, RZ, RZ, R3, P2 ;  /* 0x000000ffff077224 */ /* 0x000fca00010e0603 */
[----:B------:R4:W4:Y:S01]  /*06c0*/  LDG.E.U8 R6, desc[UR8][R6.64] ;  /* 0x0000000806067981 */ /* 0x000922000c1e1100 */
[----:B0-----:R-:W-:Y:S01]  /*06d0*/  IMAD.MOV.U32 R11, RZ, RZ, 0x2 ;  /* 0x00000002ff0b7424 */ /* 0x001fe200078e00ff */
[----:B------:R-:W-:Y:S04]  /*06e0*/  BSSY.RECONVERGENT B0, `(.L_x_0) ;  /* 0x000002c000007945 */ /* 0x000fe80003800200 */
[----:B------:R-:W-:Y:S01]  /*06f0*/  BSSY.RELIABLE B1, `(.L_x_1) ;  /* 0x0000022000017945 */ /* 0x000fe20003800100 */
[----:B--2---:R-:W-:Y:S02]  /*0700*/  ISETP.NE.AND P4, PT, R21, RZ, PT ;  /* 0x000000ff1500720c */ /* 0x004fe40003f85270 */
[----:B---3--:R-:W-:-:S04]  /*0710*/  ISETP.NE.AND P3, PT, R23, RZ, PT ;  /* 0x000000ff1700720c */ /* 0x008fc80003f65270 */
[----:B------:R-:W-:Y:S02]  /*0720*/  SEL R9, RZ, 0x1, !P3 ;  /* 0x00000001ff097807 */ /* 0x000fe40005800000 */
[----:B-----5:R-:W-:-:S05]  /*0730*/  ISETP.NE.AND P2, PT, R25, RZ, PT ;  /* 0x000000ff1900720c */ /* 0x020fca0003f45270 */
[----:B------:R-:W-:Y:S02]  /*0740*/  @P4 SEL R9, R11, 0x1, P3 ;  /* 0x000000010b094807 */ /* 0x000fe40001800000 */
[----:B------:R-:W-:Y:S02]  /*0750*/  ISETP.NE.AND P3, PT, R8, RZ, PT ;  /* 0x000000ff0800720c */ /* 0x000fe40003f65270 */
[----:B------:R-:W-:Y:S02]  /*0760*/  SEL R8, RZ, 0x1, !P2 ;  /* 0x00000001ff087807 */ /* 0x000fe40005000000 */
[----:B------:R-:W-:-:S03]  /*0770*/  ISETP.NE.AND P2, PT, R10, RZ, PT ;  /* 0x000000ff0a00720c */ /* 0x000fc60003f45270 */
[----:B------:R-:W-:-:S05]  /*0780*/  IMAD.IADD R8, R9, 0x1, R8 ;  /* 0x0000000109087824 */ /* 0x000fca00078e0208 */
[----:B-1----:R-:W-:Y:S01]  /*0790*/  IADD3 R5, PT, PT, R8, 0x1, RZ ;  /* 0x0000000108057810 */ /* 0x002fe20007ffe0ff */
[----:B------:R-:W-:Y:S01]  /*07a0*/  @!P3 IMAD.MOV R5, RZ, RZ, R8 ;  /* 0x000000ffff05b224 */ /* 0x000fe200078e0208 */
[----:B----4-:R-:W-:-:S03]  /*07b0*/  ISETP.NE.AND P3, PT, R12, RZ, PT ;  /* 0x000000ff0c00720c */ /* 0x010fc60003f65270 */
[----:B------:R-:W-:Y:S02]  /*07c0*/  VIADD R7, R5, 0x1 ;  /* 0x0000000105077836 */ /* 0x000fe40000000000 */
[----:B------:R-:W-:Y:S01]  /*07d0*/  @!P2 IMAD.MOV R7, RZ, RZ, R5 ;  /* 0x000000ffff07a224 */ /* 0x000fe200078e0205 */
[----:B------:R-:W-:-:S04]  /*07e0*/  ISETP.NE.AND P2, PT, R4, RZ, PT ;  /* 0x000000ff0400720c */ /* 0x000fc80003f45270 */
[----:B------:R-:W-:-:S03]  /*07f0*/  IADD3 R4, PT, PT, R7, 0x1, RZ ;  /* 0x0000000107047810 */ /* 0x000fc60007ffe0ff */
[----:B------:R-:W-:Y:S01]  /*0800*/  @!P3 IMAD.MOV R4, RZ, RZ, R7 ;  /* 0x000000ffff04b224 */ /* 0x000fe200078e0207 */
[----:B------:R-:W-:-:S03]  /*0810*/  ISETP.NE.AND P3, PT, R6, RZ, PT ;  /* 0x000000ff0600720c */ /* 0x000fc60003f65270 */
[----:B------:R-:W-:Y:S02]  /*0820*/  VIADD R5, R4, 0x1 ;  /* 0x0000000104057836 */ /* 0x000fe40000000000 */
[----:B------:R-:W-:-:S05]  /*0830*/  @!P2 IMAD.MOV R5, RZ, RZ, R4 ;  /* 0x000000ffff05a224 */ /* 0x000fca00078e0204 */
[----:B------:R-:W-:-:S03]  /*0840*/  IADD3 R4, PT, PT, R5, 0x1, RZ ;  /* 0x0000000105047810 */ /* 0x000fc60007ffe0ff */
[----:B------:R-:W-:-:S05]  /*0850*/  @!P3 IMAD.MOV R4, RZ, RZ, R5 ;  /* 0x000000ffff04b224 */ /* 0x000fca00078e0205 */
[----:B------:R-:W-:-:S13]  /*0860*/  ISETP.NE.AND P2, PT, R4, 0x3, PT ;  /* 0x000000030400780c */ /* 0x000fda0003f45270 */
[----:B------:R-:W-:Y:S05]  /*0870*/  @!P2 BRA `(.L_x_2) ;  /* 0x000000000024a947 */ /* 0x000fea0003800000 */
[----:B------:R-:W-:-:S13]  /*0880*/  ISETP.NE.AND P2, PT, R4, 0x2, PT ;  /* 0x000000020400780c */ /* 0x000fda0003f45270 */
[----:B------:R-:W-:Y:S05]  /*0890*/  @P2 BREAK.RELIABLE B1 ;  /* 0x0000000000012942 */ /* 0x000fea0003800100 */
[----:B------:R-:W-:Y:S05]  /*08a0*/  @P2 BRA `(.L_x_3) ;  /* 0x0000000000302947 */ /* 0x000fea0003800000 */
[----:B------:R-:W-:-:S05]  /*08b0*/  IADD3 R4, P2, PT, R17, R2, RZ ;  /* 0x0000000211047210 */ /* 0x000fca0007f5e0ff */
[----:B------:R-:W-:-:S05]  /*08c0*/  IMAD.X R5, RZ, RZ, R3, P2 ;  /* 0x000000ffff057224 */ /* 0x000fca00010e0603 */
[----:B------:R-:W2:Y:S02]  /*08d0*/  LDG.E.U8 R4, desc[UR8][R4.64] ;  /* 0x0000000804047981 */ /* 0x000ea4000c1e1100 */
[----:B--2---:R-:W-:-:S13]  /*08e0*/  ISETP.NE.AND P2, PT, R4, RZ, PT ;  /* 0x000000ff0400720c */ /* 0x004fda0003f45270 */
[----:B------:R-:W-:Y:S05]  /*08f0*/  @!P2 BREAK.RELIABLE B1 ;  /* 0x000000000001a942 */ /* 0x000fea0003800100 */
[----:B------:R-:W-:Y:S05]  /*0900*/  @!P2 BRA `(.L_x_3) ;  /* 0x000000000018a947 */ /* 0x000fea0003800000 */
.L_x_2:
[----:B------:R-:W-:Y:S05]  /*0910*/  BSYNC.RELIABLE B1 ;  /* 0x0000000000017941 */ /* 0x000fea0003800100 */
.L_x_1:
[----:B------:R-:W-:Y:S01]  /*0920*/  IADD3 R4, P2, PT, R17, UR12, RZ ;  /* 0x0000000c11047c10 */ /* 0x000fe2000ff5e0ff */
[----:B------:R-:W-:-:S03]  /*0930*/  IMAD.MOV.U32 R6, RZ, RZ, 0x1 ;  /* 0x00000001ff067424 */ /* 0x000fc600078e00ff */
[----:B------:R-:W-:-:S05]  /*0940*/  IADD3.X R5, PT, PT, RZ, UR13, RZ, P2, !PT ;  /* 0x0000000dff057c10 */ /* 0x000fca00097fe4ff */
[----:B------:R1:W-:Y:S01]  /*0950*/  STG.E.U8 desc[UR8][R4.64], R6 ;  /* 0x0000000604007986 */ /* 0x0003e2000c101108 */
[----:B------:R-:W-:Y:S05]  /*0960*/  BRA `(.L_x_4) ;  /* 0x00000000000c7947 */ /* 0x000fea0003800000 */
.L_x_3:
[----:B------:R-:W-:-:S05]  /*0970*/  IADD3 R4, P2, PT, R17, UR12, RZ ;  /* 0x0000000c11047c10 */ /* 0x000fca000ff5e0ff */
[----:B------:R-:W-:-:S05]  /*0980*/  IMAD.X R5, RZ, RZ, UR13, P2 ;  /* 0x0000000dff057e24 */ /* 0x000fca00090e06ff */
[----:B------:R0:W-:Y:S03]  /*0990*/  STG.E.U8 desc[UR8][R4.64], RZ ;  /* 0x000000ff04007986 */ /* 0x0001e6000c101108 */
.L_x_4:
[----:B------:R-:W-:Y:S05]  /*09a0*/  BSYNC.RECONVERGENT B0 ;  /* 0x0000000000007941 */ /* 0x000fea0003800200 */
.L_x_0:
[----:B------:R-:W-:-:S05]  /*09b0*/  IMAD.IADD R17, R20, 0x1, R17 ;  /* 0x0000000114117824 */ /* 0x000fca00078e0211 */
[----:B------:R-:W-:-:S13]  /*09c0*/  ISETP.GE.U32.AND P2, PT, R17, UR4, PT ;  /* 0x0000000411007c0c */ /* 0x000fda000bf46070 */
[----:B------:R-:W-:Y:S05]  /*09d0*/  @!P2 BRA `(.L_x_5) ;  /* 0xfffffff80020a947 */ /* 0x000fea000383ffff */
[----:B------:R-:W-:Y:S05]  /*09e0*/  EXIT ;  /* 0x000000000000794d */ /* 0x000fea0003800000 */
.L_x_6:
[----:B------:R-:W-:-:S00]  /*09f0*/  BRA `(.L_x_6) ;  /* 0xfffffffc00fc7947 */ /* 0x000fc0000383ffff */
[----:B------:R-:W-:-:S00]  /*0a00*/  NOP ;  /* 0x0000000000007918 */ /* 0x000fc00000000000 */
[----:B------:R-:W-:-:S00]  /*0a10*/  NOP ;  /* 0x0000000000007918 */ /* 0x000fc00000000000 */
[----:B------:R-:W-:-:S00]  /*0a20*/  NOP ;  /* 0x0000000000007918 */ /* 0x000fc00000000000 */
[----:B------:R-:W-:-:S00]  /*0a30*/  NOP ;  /* 0x0000000000007918 */ /* 0x000fc00000000000 */
[----:B------:R-:W-:-:S00]  /*0a40*/  NOP ;  /* 0x0000000000007918 */ /* 0x000fc00000000000 */
[----:B------:R-:W-:-:S00]  /*0a50*/  NOP ;  /* 0x0000000000007918 */ /* 0x000fc00000000000 */
[----:B------:R-:W-:-:S00]  /*0a60*/  NOP ;  /* 0x0000000000007918 */ /* 0x000fc00000000000 */
[----:B------:R-:W-:-:S00]  /*0a70*/  NOP ;  /* 0x0000000000007918 */ /* 0x000fc00000000000 */
.L_x_7:


//--------------------- .nv.shared.reserved.0     --------------------------
	.section	.nv.shared.reserved.0,"aw",@nobits
	.weak		__nv_reservedSMEM_offset_0_alias
	.size		__nv_reservedSMEM_offset_0_alias, 0, 64
	.other		__nv_reservedSMEM_offset_0_alias,@"STO_CUDA_RESERVED_SHARED STV_DEFAULT"
__nv_reservedSMEM_offset_0_alias:
	.zero		0
	.zero		64


//--------------------- .nv.constant0._Z10gameKernelPKhPhjj --------------------------
	.section	.nv.constant0._Z10gameKernelPKhPhjj,"a",@progbits
	.sectionflags	@""
	.align	4
.nv.constant0._Z10gameKernelPKhPhjj:
	.zero		920


//--------------------- SYMBOLS --------------------------

	.type		.nv.reservedSmem.offset0,@object
	.size		.nv.reservedSmem.offset0,0x4
